//
// Generated by NVIDIA NVVM Compiler
//
// Compiler Build ID: CL-36424714
// Cuda compilation tools, release 13.0, V13.0.88
// Based on NVVM 20.0.0
//

.version 9.0
.target sm_100
.address_size 64

	// .globl	_Z11make_mugridiiPdS_S_

.visible .entry _Z11make_mugridiiPdS_S_(
	.param .u32 _Z11make_mugridiiPdS_S__param_0,
	.param .u32 _Z11make_mugridiiPdS_S__param_1,
	.param .u64 .ptr .align 1 _Z11make_mugridiiPdS_S__param_2,
	.param .u64 .ptr .align 1 _Z11make_mugridiiPdS_S__param_3,
	.param .u64 .ptr .align 1 _Z11make_mugridiiPdS_S__param_4
)
{
	.reg .pred 	%p<2>;
	.reg .b32 	%r<14>;
	.reg .b32 	%f<3>;
	.reg .b64 	%rd<11>;
	.reg .b64 	%fd<17>;

	ld.param.u32 	%r4, [_Z11make_mugridiiPdS_S__param_0];
	ld.param.u64 	%rd1, [_Z11make_mugridiiPdS_S__param_2];
	ld.param.u64 	%rd2, [_Z11make_mugridiiPdS_S__param_3];
	ld.param.u64 	%rd3, [_Z11make_mugridiiPdS_S__param_4];
	mov.u32 	%r5, %ctaid.x;
	mov.u32 	%r6, %ntid.x;
	mov.u32 	%r7, %tid.x;
	mad.lo.s32 	%r1, %r5, %r6, %r7;
	mov.u32 	%r8, %ctaid.y;
	mov.u32 	%r9, %ntid.y;
	mov.u32 	%r10, %tid.y;
	mad.lo.s32 	%r11, %r8, %r9, %r10;
	max.s32 	%r12, %r1, %r11;
	setp.ge.s32 	%p1, %r12, %r4;
	@%p1 bra 	$L__BB0_2;
	cvta.to.global.u64 	%rd4, %rd1;
	cvta.to.global.u64 	%rd5, %rd2;
	cvta.to.global.u64 	%rd6, %rd3;
	mad.lo.s32 	%r13, %r4, %r11, %r1;
	cvt.rn.f64.s32 	%fd1, %r1;
	add.f64 	%fd2, %fd1, 0d3FE0000000000000;
	add.f64 	%fd3, %fd2, %fd2;
	cvt.rn.f64.u32 	%fd4, %r4;
	div.rn.f64 	%fd5, %fd3, %fd4;
	add.f64 	%fd6, %fd5, 0dBFF0000000000000;
	mul.wide.s32 	%rd7, %r13, 8;
	add.s64 	%rd8, %rd4, %rd7;
	st.global.f64 	[%rd8], %fd6;
	cvt.rn.f64.u32 	%fd7, %r11;
	add.f64 	%fd8, %fd7, 0d3FE0000000000000;
	add.f64 	%fd9, %fd8, %fd8;
	div.rn.f64 	%fd10, %fd9, %fd4;
	add.f64 	%fd11, %fd10, 0dBFF0000000000000;
	add.s64 	%rd9, %rd5, %rd7;
	st.global.f64 	[%rd9], %fd11;
	mul.f64 	%fd12, %fd11, %fd11;
	fma.rn.f64 	%fd13, %fd6, %fd6, %fd12;
	mov.f64 	%fd14, 0d3FF0000000000000;
	sub.f64 	%fd15, %fd14, %fd13;
	cvt.rn.f32.f64 	%f1, %fd15;
	sqrt.rn.f32 	%f2, %f1;
	cvt.f64.f32 	%fd16, %f2;
	add.s64 	%rd10, %rd6, %rd7;
	st.global.f64 	[%rd10], %fd16;
$L__BB0_2:
	ret;

}
	// .globl	_Z20populate_flux_pointsPKdS0_idddddddS0_S0_S0_iPd
.visible .entry _Z20populate_flux_pointsPKdS0_idddddddS0_S0_S0_iPd(
	.param .u64 .ptr .align 1 _Z20populate_flux_pointsPKdS0_idddddddS0_S0_S0_iPd_param_0,
	.param .u64 .ptr .align 1 _Z20populate_flux_pointsPKdS0_idddddddS0_S0_S0_iPd_param_1,
	.param .u32 _Z20populate_flux_pointsPKdS0_idddddddS0_S0_S0_iPd_param_2,
	.param .f64 _Z20populate_flux_pointsPKdS0_idddddddS0_S0_S0_iPd_param_3,
	.param .f64 _Z20populate_flux_pointsPKdS0_idddddddS0_S0_S0_iPd_param_4,
	.param .f64 _Z20populate_flux_pointsPKdS0_idddddddS0_S0_S0_iPd_param_5,
	.param .f64 _Z20populate_flux_pointsPKdS0_idddddddS0_S0_S0_iPd_param_6,
	.param .f64 _Z20populate_flux_pointsPKdS0_idddddddS0_S0_S0_iPd_param_7,
	.param .f64 _Z20populate_flux_pointsPKdS0_idddddddS0_S0_S0_iPd_param_8,
	.param .f64 _Z20populate_flux_pointsPKdS0_idddddddS0_S0_S0_iPd_param_9,
	.param .u64 .ptr .align 1 _Z20populate_flux_pointsPKdS0_idddddddS0_S0_S0_iPd_param_10,
	.param .u64 .ptr .align 1 _Z20populate_flux_pointsPKdS0_idddddddS0_S0_S0_iPd_param_11,
	.param .u64 .ptr .align 1 _Z20populate_flux_pointsPKdS0_idddddddS0_S0_S0_iPd_param_12,
	.param .u32 _Z20populate_flux_pointsPKdS0_idddddddS0_S0_S0_iPd_param_13,
	.param .u64 .ptr .align 1 _Z20populate_flux_pointsPKdS0_idddddddS0_S0_S0_iPd_param_14
)
{


	ret;

}


// ===== COMPILED SASS (sm_100) =====

	.target	sm_100

	.elftype	@"ET_EXEC"


//--------------------- .note.nv.tkinfo           --------------------------
	.section	.note.nv.tkinfo,"",@"SHT_NOTE"
	.sectionflags	@"SHF_NOTE_NV_TKINFO"
	.tkinfo
        /*0018*/ 	.word	0x00000002
        /*0030*/ 	.string	""
        /*0030*/ 	.string	"ptxas"
        /*0030*/ 	.string	"Cuda compilation tools, release 13.0, V13.0.88"
        /*0030*/ 	.string	"Build cuda_13.0.r13.0/compiler.36424714_0"
        /*0030*/ 	.string	"-arch sm_100 -m 64 "



//--------------------- .note.nv.cuinfo           --------------------------
	.section	.note.nv.cuinfo,"",@"SHT_NOTE"
	.sectionflags	@"SHF_NOTE_NV_CUINFO"
        /*0018*/ 	.short	0x0002
        /*001a*/ 	.short	0x0064
        /*001c*/ 	.short	0x0082
	.zero		2


//--------------------- .nv.info                  --------------------------
	.section	.nv.info,"",@"SHT_CUDA_INFO"
	.align	4


	//----- nvinfo : EIATTR_REGCOUNT
	.align		4
        /*0000*/ 	.byte	0x04, 0x2f
        /*0002*/ 	.short	(.L_1 - .L_0)
	.align		4
.L_0:
        /*0004*/ 	.word	index@(_Z11make_mugridiiPdS_S_)
        /*0008*/ 	.word	0x0000001e


	//----- nvinfo : EIATTR_FRAME_SIZE
	.align		4
.L_1:
        /*000c*/ 	.byte	0x04, 0x11
        /*000e*/ 	.short	(.L_3 - .L_2)
	.align		4
.L_2:
        /*0010*/ 	.word	index@($__internal_1_$__cuda_sm20_sqrt_rn_f32_slowpath)
        /*0014*/ 	.word	0x00000000


	//----- nvinfo : EIATTR_FRAME_SIZE
	.align		4
.L_3:
        /*0018*/ 	.byte	0x04, 0x11
        /*001a*/ 	.short	(.L_5 - .L_4)
	.align		4
.L_4:
        /*001c*/ 	.word	index@($__internal_0_$__cuda_sm20_div_rn_f64_full)
        /*0020*/ 	.word	0x00000000


	//----- nvinfo : EIATTR_FRAME_SIZE
	.align		4
.L_5:
        /*0024*/ 	.byte	0x04, 0x11
        /*0026*/ 	.short	(.L_7 - .L_6)
	.align		4
.L_6:
        /*0028*/ 	.word	index@(_Z11make_mugridiiPdS_S_)
        /*002c*/ 	.word	0x00000000


	//----- nvinfo : EIATTR_REGCOUNT
	.align		4
.L_7:
        /*0030*/ 	.byte	0x04, 0x2f
        /*0032*/ 	.short	(.L_9 - .L_8)
	.align		4
.L_8:
        /*0034*/ 	.word	index@(_Z20populate_flux_pointsPKdS0_idddddddS0_S0_S0_iPd)
        /*0038*/ 	.word	0x00000004


	//----- nvinfo : EIATTR_FRAME_SIZE
	.align		4
.L_9:
        /*003c*/ 	.byte	0x04, 0x11
        /*003e*/ 	.short	(.L_11 - .L_10)
	.align		4
.L_10:
        /*0040*/ 	.word	index@(_Z20populate_flux_pointsPKdS0_idddddddS0_S0_S0_iPd)
        /*0044*/ 	.word	0x00000000


	//----- nvinfo : EIATTR_MIN_STACK_SIZE
	.align		4
.L_11:
        /*0048*/ 	.byte	0x04, 0x12
        /*004a*/ 	.short	(.L_13 - .L_12)
	.align		4
.L_12:
        /*004c*/ 	.word	index@(_Z20populate_flux_pointsPKdS0_idddddddS0_S0_S0_iPd)
        /*0050*/ 	.word	0x00000000


	//----- nvinfo : EIATTR_MIN_STACK_SIZE
	.align		4
.L_13:
        /*0054*/ 	.byte	0x04, 0x12
        /*0056*/ 	.short	(.L_15 - .L_14)
	.align		4
.L_14:
        /*0058*/ 	.word	index@(_Z11make_mugridiiPdS_S_)
        /*005c*/ 	.word	0x00000000
.L_15:


//--------------------- .nv.compat                --------------------------
	.section	.nv.compat,"",@"SHT_CUDA_COMPAT_INFO"
	.align	4
        /*0000*/ 	.byte	0x02, 0x09, 0x00, 0x00, 0x02, 0x02, 0x01, 0x00, 0x02, 0x05, 0x05, 0x00, 0x03, 0x07, 0x01, 0x01
        /*0010*/ 	.byte	0x02, 0x03, 0x00, 0x00, 0x02, 0x06, 0x01, 0x00, 0x04, 0x0b, 0x08, 0x00, 0x01, 0x00, 0x00, 0x00
        /*0020*/ 	.byte	0x00, 0x00, 0x00, 0x00


//--------------------- .nv.info._Z20populate_flux_pointsPKdS0_idddddddS0_S0_S0_iPd --------------------------
	.section	.nv.info._Z20populate_flux_pointsPKdS0_idddddddS0_S0_S0_iPd,"",@"SHT_CUDA_INFO"
	.sectionflags	@""
	.align	4


	//----- nvinfo : EIATTR_CUDA_API_VERSION
	.align		4
        /*0000*/ 	.byte	0x04, 0x37
        /*0002*/ 	.short	(.L_17 - .L_16)
.L_16:
        /*0004*/ 	.word	0x00000082


	//----- nvinfo : EIATTR_KPARAM_INFO
	.align		4
.L_17:
        /*0008*/ 	.byte	0x04, 0x17
        /*000a*/ 	.short	(.L_19 - .L_18)
.L_18:
        /*000c*/ 	.word	0x00000000
        /*0010*/ 	.short	0x000e
        /*0012*/ 	.short	0x0070
        /*0014*/ 	.byte	0x00, 0xf5, 0x21, 0x00


	//----- nvinfo : EIATTR_KPARAM_INFO
	.align		4
.L_19:
        /*0018*/ 	.byte	0x04, 0x17
        /*001a*/ 	.short	(.L_21 - .L_20)
.L_20:
        /*001c*/ 	.word	0x00000000
        /*0020*/ 	.short	0x000d
        /*0022*/ 	.short	0x0068
        /*0024*/ 	.byte	0x00, 0xf0, 0x11, 0x00


	//----- nvinfo : EIATTR_KPARAM_INFO
	.align		4
.L_21:
        /*0028*/ 	.byte	0x04, 0x17
        /*002a*/ 	.short	(.L_23 - .L_22)
.L_22:
        /*002c*/ 	.word	0x00000000
        /*0030*/ 	.short	0x000c
        /*0032*/ 	.short	0x0060
        /*0034*/ 	.byte	0x00, 0xf5, 0x21, 0x00


	//----- nvinfo : EIATTR_KPARAM_INFO
	.align		4
.L_23:
        /*0038*/ 	.byte	0x04, 0x17
        /*003a*/ 	.short	(.L_25 - .L_24)
.L_24:
        /*003c*/ 	.word	0x00000000
        /*0040*/ 	.short	0x000b
        /*0042*/ 	.short	0x0058
        /*0044*/ 	.byte	0x00, 0xf5, 0x21, 0x00


	//----- nvinfo : EIATTR_KPARAM_INFO
	.align		4
.L_25:
        /*0048*/ 	.byte	0x04, 0x17
        /*004a*/ 	.short	(.L_27 - .L_26)
.L_26:
        /*004c*/ 	.word	0x00000000
        /*0050*/ 	.short	0x000a
        /*0052*/ 	.short	0x0050
        /*0054*/ 	.byte	0x00, 0xf5, 0x21, 0x00


	//----- nvinfo : EIATTR_KPARAM_INFO
	.align		4
.L_27:
        /*0058*/ 	.byte	0x04, 0x17
        /*005a*/ 	.short	(.L_29 - .L_28)
.L_28:
        /*005c*/ 	.word	0x00000000
        /*0060*/ 	.short	0x0009
        /*0062*/ 	.short	0x0048
        /*0064*/ 	.byte	0x00, 0xf0, 0x21, 0x00


	//----- nvinfo : EIATTR_KPARAM_INFO
	.align		4
.L_29:
        /*0068*/ 	.byte	0x04, 0x17
        /*006a*/ 	.short	(.L_31 - .L_30)
.L_30:
        /*006c*/ 	.word	0x00000000
        /*0070*/ 	.short	0x0008
        /*0072*/ 	.short	0x0040
        /*0074*/ 	.byte	0x00, 0xf0, 0x21, 0x00


	//----- nvinfo : EIATTR_KPARAM_INFO
	.align		4
.L_31:
        /*0078*/ 	.byte	0x04, 0x17
        /*007a*/ 	.short	(.L_33 - .L_32)
.L_32:
        /*007c*/ 	.word	0x00000000
        /*0080*/ 	.short	0x0007
        /*0082*/ 	.short	0x0038
        /*0084*/ 	.byte	0x00, 0xf0, 0x21, 0x00


	//----- nvinfo : EIATTR_KPARAM_INFO
	.align		4
.L_33:
        /*0088*/ 	.byte	0x04, 0x17
        /*008a*/ 	.short	(.L_35 - .L_34)
.L_34:
        /*008c*/ 	.word	0x00000000
        /*0090*/ 	.short	0x0006
        /*0092*/ 	.short	0x0030
        /*0094*/ 	.byte	0x00, 0xf0, 0x21, 0x00


	//----- nvinfo : EIATTR_KPARAM_INFO
	.align		4
.L_35:
        /*0098*/ 	.byte	0x04, 0x17
        /*009a*/ 	.short	(.L_37 - .L_36)
.L_36:
        /*009c*/ 	.word	0x00000000
        /*00a0*/ 	.short	0x0005
        /*00a2*/ 	.short	0x0028
        /*00a4*/ 	.byte	0x00, 0xf0, 0x21, 0x00


	//----- nvinfo : EIATTR_KPARAM_INFO
	.align		4
.L_37:
        /*00a8*/ 	.byte	0x04, 0x17
        /*00aa*/ 	.short	(.L_39 - .L_38)
.L_38:
        /*00ac*/ 	.word	0x00000000
        /*00b0*/ 	.short	0x0004
        /*00b2*/ 	.short	0x0020
        /*00b4*/ 	.byte	0x00, 0xf0, 0x21, 0x00


	//----- nvinfo : EIATTR_KPARAM_INFO
	.align		4
.L_39:
        /*00b8*/ 	.byte	0x04, 0x17
        /*00ba*/ 	.short	(.L_41 - .L_40)
.L_40:
        /*00bc*/ 	.word	0x00000000
        /*00c0*/ 	.short	0x0003
        /*00c2*/ 	.short	0x0018
        /*00c4*/ 	.byte	0x00, 0xf0, 0x21, 0x00


	//----- nvinfo : EIATTR_KPARAM_INFO
	.align		4
.L_41:
        /*00c8*/ 	.byte	0x04, 0x17
        /*00ca*/ 	.short	(.L_43 - .L_42)
.L_42:
        /*00cc*/ 	.word	0x00000000
        /*00d0*/ 	.short	0x0002
        /*00d2*/ 	.short	0x0010
        /*00d4*/ 	.byte	0x00, 0xf0, 0x11, 0x00


	//----- nvinfo : EIATTR_KPARAM_INFO
	.align		4
.L_43:
        /*00d8*/ 	.byte	0x04, 0x17
        /*00da*/ 	.short	(.L_45 - .L_44)
.L_44:
        /*00dc*/ 	.word	0x00000000
        /*00e0*/ 	.short	0x0001
        /*00e2*/ 	.short	0x0008
        /*00e4*/ 	.byte	0x00, 0xf5, 0x21, 0x00


	//----- nvinfo : EIATTR_KPARAM_INFO
	.align		4
.L_45:
        /*00e8*/ 	.byte	0x04, 0x17
        /*00ea*/ 	.short	(.L_47 - .L_46)
.L_46:
        /*00ec*/ 	.word	0x00000000
        /*00f0*/ 	.short	0x0000
        /*00f2*/ 	.short	0x0000
        /*00f4*/ 	.byte	0x00, 0xf5, 0x21, 0x00


	//----- nvinfo : EIATTR_SPARSE_MMA_MASK
	.align		4
.L_47:
        /*00f8*/ 	.byte	0x03, 0x50
        /*00fa*/ 	.short	0x0000


	//----- nvinfo : EIATTR_MAXREG_COUNT
	.align		4
        /*00fc*/ 	.byte	0x03, 0x1b
        /*00fe*/ 	.short	0x00ff


	//----- nvinfo : EIATTR_MERCURY_ISA_VERSION
	.align		4
        /*0100*/ 	.byte	0x03, 0x5f
        /*0102*/ 	.short	0x0101


	//----- nvinfo : EIATTR_VRC_CTA_INIT_COUNT
	.align		4
        /*0104*/ 	.byte	0x02, 0x4a
	.zero		1
	.zero		1


	//----- nvinfo : EIATTR_EXIT_INSTR_OFFSETS
	.align		4
        /*0108*/ 	.byte	0x04, 0x1c
        /*010a*/ 	.short	(.L_49 - .L_48)


	//   ....[0]....
.L_48:
        /*010c*/ 	.word	0x00000010


	//----- nvinfo : EIATTR_CBANK_PARAM_SIZE
	.align		4
.L_49:
        /*0110*/ 	.byte	0x03, 0x19
        /*0112*/ 	.short	0x0078


	//----- nvinfo : EIATTR_PARAM_CBANK
	.align		4
        /*0114*/ 	.byte	0x04, 0x0a
        /*0116*/ 	.short	(.L_51 - .L_50)
	.align		4
.L_50:
        /*0118*/ 	.word	index@(.nv.constant0._Z20populate_flux_pointsPKdS0_idddddddS0_S0_S0_iPd)
        /*011c*/ 	.short	0x0380
        /*011e*/ 	.short	0x0078


	//----- nvinfo : EIATTR_SW_WAR
	.align		4
.L_51:
        /*0120*/ 	.byte	0x04, 0x36
        /*0122*/ 	.short	(.L_53 - .L_52)
.L_52:
        /*0124*/ 	.word	0x00000008
.L_53:


//--------------------- .nv.info._Z11make_mugridiiPdS_S_ --------------------------
	.section	.nv.info._Z11make_mugridiiPdS_S_,"",@"SHT_CUDA_INFO"
	.sectionflags	@""
	.align	4


	//----- nvinfo : EIATTR_CUDA_API_VERSION
	.align		4
        /*0000*/ 	.byte	0x04, 0x37
        /*0002*/ 	.short	(.L_55 - .L_54)
.L_54:
        /*0004*/ 	.word	0x00000082


	//----- nvinfo : EIATTR_KPARAM_INFO
	.align		4
.L_55:
        /*0008*/ 	.byte	0x04, 0x17
        /*000a*/ 	.short	(.L_57 - .L_56)
.L_56:
        /*000c*/ 	.word	0x00000000
        /*0010*/ 	.short	0x0004
        /*0012*/ 	.short	0x0018
        /*0014*/ 	.byte	0x00, 0xf5, 0x21, 0x00


	//----- nvinfo : EIATTR_KPARAM_INFO
	.align		4
.L_57:
        /*0018*/ 	.byte	0x04, 0x17
        /*001a*/ 	.short	(.L_59 - .L_58)
.L_58:
        /*001c*/ 	.word	0x00000000
        /*0020*/ 	.short	0x0003
        /*0022*/ 	.short	0x0010
        /*0024*/ 	.byte	0x00, 0xf5, 0x21, 0x00


	//----- nvinfo : EIATTR_KPARAM_INFO
	.align		4
.L_59:
        /*0028*/ 	.byte	0x04, 0x17
        /*002a*/ 	.short	(.L_61 - .L_60)
.L_60:
        /*002c*/ 	.word	0x00000000
        /*0030*/ 	.short	0x0002
        /*0032*/ 	.short	0x0008
        /*0034*/ 	.byte	0x00, 0xf5, 0x21, 0x00


	//----- nvinfo : EIATTR_KPARAM_INFO
	.align		4
.L_61:
        /*0038*/ 	.byte	0x04, 0x17
        /*003a*/ 	.short	(.L_63 - .L_62)
.L_62:
        /*003c*/ 	.word	0x00000000
        /*0040*/ 	.short	0x0001
        /*0042*/ 	.short	0x0004
        /*0044*/ 	.byte	0x00, 0xf0, 0x11, 0x00


	//----- nvinfo : EIATTR_KPARAM_INFO
	.align		4
.L_63:
        /*0048*/ 	.byte	0x04, 0x17
        /*004a*/ 	.short	(.L_65 - .L_64)
.L_64:
        /*004c*/ 	.word	0x00000000
        /*0050*/ 	.short	0x0000
        /*0052*/ 	.short	0x0000
        /*0054*/ 	.byte	0x00, 0xf0, 0x11, 0x00


	//----- nvinfo : EIATTR_SPARSE_MMA_MASK
	.align		4
.L_65:
        /*0058*/ 	.byte	0x03, 0x50
        /*005a*/ 	.short	0x0000


	//----- nvinfo : EIATTR_MAXREG_COUNT
	.align		4
        /*005c*/ 	.byte	0x03, 0x1b
        /*005e*/ 	.short	0x00ff


	//----- nvinfo : EIATTR_MERCURY_ISA_VERSION
	.align		4
        /*0060*/ 	.byte	0x03, 0x5f
        /*0062*/ 	.short	0x0101


	//----- nvinfo : EIATTR_VRC_CTA_INIT_COUNT
	.align		4
        /*0064*/ 	.byte	0x02, 0x4a
	.zero		1
	.zero		1


	//----- nvinfo : EIATTR_EXIT_INSTR_OFFSETS
	.align		4
        /*0068*/ 	.byte	0x04, 0x1c
        /*006a*/ 	.short	(.L_67 - .L_66)


	//   ....[0]....
.L_66:
        /*006c*/ 	.word	0x000000c0


	//   ....[1]....
        /*0070*/ 	.word	0x00000600


	//----- nvinfo : EIATTR_CRS_STACK_SIZE
	.align		4
.L_67:
        /*0074*/ 	.byte	0x04, 0x1e
        /*0076*/ 	.short	(.L_69 - .L_68)
.L_68:
        /*0078*/ 	.word	0x00000000


	//----- nvinfo : EIATTR_CBANK_PARAM_SIZE
	.align		4
.L_69:
        /*007c*/ 	.byte	0x03, 0x19
        /*007e*/ 	.short	0x0020


	//----- nvinfo : EIATTR_PARAM_CBANK
	.align		4
        /*0080*/ 	.byte	0x04, 0x0a
        /*0082*/ 	.short	(.L_71 - .L_70)
	.align		4
.L_70:
        /*0084*/ 	.word	index@(.nv.constant0._Z11make_mugridiiPdS_S_)
        /*0088*/ 	.short	0x0380
        /*008a*/ 	.short	0x0020


	//----- nvinfo : EIATTR_SW_WAR
	.align		4
.L_71:
        /*008c*/ 	.byte	0x04, 0x36
        /*008e*/ 	.short	(.L_73 - .L_72)
.L_72:
        /*0090*/ 	.word	0x00000008
.L_73:


//--------------------- .nv.callgraph             --------------------------
	.section	.nv.callgraph,"",@"SHT_CUDA_CALLGRAPH"
	.align	4
	.sectionentsize	8
	.align		4
        /*0000*/ 	.word	0x00000000
	.align		4
        /*0004*/ 	.word	0xffffffff
	.align		4
        /*0008*/ 	.word	0x00000000
	.align		4
        /*000c*/ 	.word	0xfffffffe
	.align		4
        /*0010*/ 	.word	0x00000000
	.align		4
        /*0014*/ 	.word	0xfffffffd
	.align		4
        /*0018*/ 	.word	0x00000000
	.align		4
        /*001c*/ 	.word	0xfffffffc


//--------------------- .text._Z20populate_flux_pointsPKdS0_idddddddS0_S0_S0_iPd --------------------------
	.section	.text._Z20populate_flux_pointsPKdS0_idddddddS0_S0_S0_iPd,"ax",@progbits
	.align	128
        .global         _Z20populate_flux_pointsPKdS0_idddddddS0_S0_S0_iPd
        .type           _Z20populate_flux_pointsPKdS0_idddddddS0_S0_S0_iPd,@function
        .size           _Z20populate_flux_pointsPKdS0_idddddddS0_S0_S0_iPd,(.L_x_17 - _Z20populate_flux_pointsPKdS0_idddddddS0_S0_S0_iPd)
        .other          _Z20populate_flux_pointsPKdS0_idddddddS0_S0_S0_iPd,@"STO_CUDA_ENTRY STV_DEFAULT"
_Z20populate_flux_pointsPKdS0_idddddddS0_S0_S0_iPd:
.text._Z20populate_flux_pointsPKdS0_idddddddS0_S0_S0_iPd:
[----:B------:R-:W-:Y:S01]  /*0000*/  LDC R1, c[0x0][0x37c] ;  /* 0x0000df00ff017b82 */ /* 0x000fe20000000800 */
[----:B------:R-:W-:Y:S05]  /*0010*/  EXIT ;  /* 0x000000000000794d */ /* 0x000fea0003800000 */
.L_x_0:
[----:B------:R-:W-:-:S00]  /*0020*/  BRA `(.L_x_0) ;  /* 0xfffffffc00fc7947 */ /* 0x000fc0000383ffff */
[----:B------:R-:W-:-:S00]  /*0030*/  NOP ;  /* 0x0000000000007918 */ /* 0x000fc00000000000 */
        /* <DEDUP_REMOVED lines=12> */
.L_x_17:


//--------------------- .text._Z11make_mugridiiPdS_S_ --------------------------
	.section	.text._Z11make_mugridiiPdS_S_,"ax",@progbits
	.align	128
        .global         _Z11make_mugridiiPdS_S_
        .type           _Z11make_mugridiiPdS_S_,@function
        .size           _Z11make_mugridiiPdS_S_,(.L_x_16 - _Z11make_mugridiiPdS_S_)
        .other          _Z11make_mugridiiPdS_S_,@"STO_CUDA_ENTRY STV_DEFAULT"
_Z11make_mugridiiPdS_S_:
.text._Z11make_mugridiiPdS_S_:
[----:B------:R-:W-:Y:S01]  /*0000*/  LDC R1, c[0x0][0x37c] ;  /* 0x0000df00ff017b82 */ /* 0x000fe20000000800 */
[----:B------:R-:W0:Y:S07]  /*0010*/  S2R R0, SR_TID.X ;  /* 0x0000000000007919 */ /* 0x000e2e0000002100 */
[----:B------:R-:W0:Y:S01]  /*0020*/  LDC R7, c[0x0][0x360] ;  /* 0x0000d800ff077b82 */ /* 0x000e220000000800 */
[----:B------:R-:W1:Y:S01]  /*0030*/  LDCU UR6, c[0x0][0x380] ;  /* 0x00007000ff0677ac */ /* 0x000e620008000800 */
[----:B------:R-:W2:Y:S06]  /*0040*/  S2R R3, SR_TID.Y ;  /* 0x0000000000037919 */ /* 0x000eac0000002200 */
[----:B------:R-:W0:Y:S08]  /*0050*/  S2UR UR4, SR_CTAID.X ;  /* 0x00000000000479c3 */ /* 0x000e300000002500 */
[----:B------:R-:W2:Y:S08]  /*0060*/  S2UR UR5, SR_CTAID.Y ;  /* 0x00000000000579c3 */ /* 0x000eb00000002600 */
[----:B------:R-:W2:Y:S01]  /*0070*/  LDC R16, c[0x0][0x364] ;  /* 0x0000d900ff107b82 */ /* 0x000ea20000000800 */
[----:B0-----:R-:W-:-:S02]  /*0080*/  IMAD R7, R7, UR4, R0 ;  /* 0x0000000407077c24 */ /* 0x001fc4000f8e0200 */
[----:B--2---:R-:W-:-:S05]  /*0090*/  IMAD R16, R16, UR5, R3 ;  /* 0x0000000510107c24 */ /* 0x004fca000f8e0203 */
[----:B------:R-:W-:-:S04]  /*00a0*/  VIMNMX R0, PT, PT, R7, R16, !PT ;  /* 0x0000001007007248 */ /* 0x000fc80007fe0100 */
[----:B-1----:R-:W-:-:S13]  /*00b0*/  ISETP.GE.AND P0, PT, R0, UR6, PT ;  /* 0x0000000600007c0c */ /* 0x002fda000bf06270 */
[----:B------:R-:W-:Y:S05]  /*00c0*/  @P0 EXIT ;  /* 0x000000000000094d */ /* 0x000fea0003800000 */
[----:B------:R-:W0:Y:S01]  /*00d0*/  I2F.F64.U32 R4, UR6 ;  /* 0x0000000600047d12 */ /* 0x000e220008201800 */
[----:B------:R-:W-:Y:S01]  /*00e0*/  IMAD.MOV.U32 R8, RZ, RZ, 0x1 ;  /* 0x00000001ff087424 */ /* 0x000fe200078e00ff */
[----:B------:R-:W1:Y:S01]  /*00f0*/  LDCU.64 UR4, c[0x0][0x358] ;  /* 0x00006b00ff0477ac */ /* 0x000e620008000a00 */
[----:B------:R-:W-:Y:S01]  /*0100*/  BSSY.RECONVERGENT B0, `(.L_x_1) ;  /* 0x0000018000007945 */ /* 0x000fe20003800200 */
[----:B------:R-:W-:-:S04]  /*0110*/  IMAD R6, R16, UR6, R7 ;  /* 0x0000000610067c24 */ /* 0x000fc8000f8e0207 */
[----:B------:R-:W2:Y:S08]  /*0120*/  I2F.F64 R2, R7 ;  /* 0x0000000700027312 */ /* 0x000eb00000201c00 */
[----:B0-----:R-:W0:Y:S01]  /*0130*/  MUFU.RCP64H R9, R5 ;  /* 0x0000000500097308 */ /* 0x001e220000001800 */
[----:B--2---:R-:W-:Y:S02]  /*0140*/  DADD R2, R2, 0.5 ;  /* 0x3fe0000002027429 */ /* 0x004fe40000000000 */
[----:B0-----:R-:W-:-:S08]  /*0150*/  DFMA R10, -R4, R8, 1 ;  /* 0x3ff00000040a742b */ /* 0x001fd00000000108 */
[----:B------:R-:W-:-:S08]  /*0160*/  DFMA R10, R10, R10, R10 ;  /* 0x0000000a0a0a722b */ /* 0x000fd0000000000a */
[----:B------:R-:W-:Y:S02]  /*0170*/  DFMA R10, R8, R10, R8 ;  /* 0x0000000a080a722b */ /* 0x000fe40000000008 */
[----:B------:R-:W-:-:S06]  /*0180*/  DADD R8, R2, R2 ;  /* 0x0000000002087229 */ /* 0x000fcc0000000002 */
[----:B------:R-:W-:-:S04]  /*0190*/  DFMA R12, -R4, R10, 1 ;  /* 0x3ff00000040c742b */ /* 0x000fc8000000010a */
[----:B------:R-:W-:-:S04]  /*01a0*/  FSETP.GEU.AND P1, PT, |R9|, 6.5827683646048100446e-37, PT ;  /* 0x036000000900780b */ /* 0x000fc80003f2e200 */
[----:B------:R-:W-:-:S08]  /*01b0*/  DFMA R12, R10, R12, R10 ;  /* 0x0000000c0a0c722b */ /* 0x000fd0000000000a */
[----:B------:R-:W-:-:S08]  /*01c0*/  DMUL R2, R8, R12 ;  /* 0x0000000c08027228 */ /* 0x000fd00000000000 */
[----:B------:R-:W-:-:S08]  /*01d0*/  DFMA R10, -R4, R2, R8 ;  /* 0x00000002040a722b */ /* 0x000fd00000000108 */
[----:B------:R-:W-:-:S10]  /*01e0*/  DFMA R2, R12, R10, R2 ;  /* 0x0000000a0c02722b */ /* 0x000fd40000000002 */
[----:B------:R-:W-:-:S05]  /*01f0*/  FFMA R0, RZ, R5, R3 ;  /* 0x00000005ff007223 */ /* 0x000fca0000000003 */
[----:B------:R-:W-:-:S13]  /*0200*/  FSETP.GT.AND P0, PT, |R0|, 1.469367938527859385e-39, PT ;  /* 0x001000000000780b */ /* 0x000fda0003f04200 */
[----:B-1----:R-:W-:Y:S05]  /*0210*/  @P0 BRA P1, `(.L_x_2) ;  /* 0x0000000000180947 */ /* 0x002fea0000800000 */
[----:B------:R-:W-:Y:S01]  /*0220*/  IMAD.MOV.U32 R12, RZ, RZ, R8 ;  /* 0x000000ffff0c7224 */ /* 0x000fe200078e0008 */
[----:B------:R-:W-:Y:S01]  /*0230*/  MOV R18, 0x280 ;  /* 0x0000028000127802 */ /* 0x000fe20000000f00 */
[----:B------:R-:W-:Y:S02]  /*0240*/  IMAD.MOV.U32 R13, RZ, RZ, R9 ;  /* 0x000000ffff0d7224 */ /* 0x000fe400078e0009 */
[----:B------:R-:W-:Y:S02]  /*0250*/  IMAD.MOV.U32 R10, RZ, RZ, R4 ;  /* 0x000000ffff0a7224 */ /* 0x000fe400078e0004 */
[----:B------:R-:W-:-:S07]  /*0260*/  IMAD.MOV.U32 R11, RZ, RZ, R5 ;  /* 0x000000ffff0b7224 */ /* 0x000fce00078e0005 */
[----:B------:R-:W-:Y:S05]  /*0270*/  CALL.REL.NOINC `($__internal_0_$__cuda_sm20_div_rn_f64_full) ;  /* 0x0000000000e47944 */ /* 0x000fea0003c00000 */
.L_x_2:
[----:B------:R-:W-:Y:S05]  /*0280*/  BSYNC.RECONVERGENT B0 ;  /* 0x0000000000007941 */ /* 0x000fea0003800200 */
.L_x_1:
[----:B------:R-:W0:Y:S01]  /*0290*/  MUFU.RCP64H R9, R5 ;  /* 0x0000000500097308 */ /* 0x000e220000001800 */
[----:B------:R-:W-:Y:S01]  /*02a0*/  IMAD.MOV.U32 R8, RZ, RZ, 0x1 ;  /* 0x00000001ff087424 */ /* 0x000fe200078e00ff */
[----:B------:R-:W1:Y:S01]  /*02b0*/  LDC.64 R12, c[0x0][0x388] ;  /* 0x0000e200ff0c7b82 */ /* 0x000e620000000a00 */
[----:B------:R-:W-:Y:S05]  /*02c0*/  BSSY.RECONVERGENT B0, `(.L_x_3) ;  /* 0x0000019000007945 */ /* 0x000fea0003800200 */
[----:B------:R-:W2:Y:S01]  /*02d0*/  I2F.F64.U32 R16, R16 ;  /* 0x0000001000107312 */ /* 0x000ea20000201800 */
[----:B0-----:R-:W-:-:S08]  /*02e0*/  DFMA R10, -R4, R8, 1 ;  /* 0x3ff00000040a742b */ /* 0x001fd00000000108 */
[----:B------:R-:W-:Y:S01]  /*02f0*/  DFMA R10, R10, R10, R10 ;  /* 0x0000000a0a0a722b */ /* 0x000fe2000000000a */
[----:B-1----:R-:W-:-:S07]  /*0300*/  IMAD.WIDE R12, R6, 0x8, R12 ;  /* 0x00000008060c7825 */ /* 0x002fce00078e020c */
[----:B------:R-:W-:Y:S02]  /*0310*/  DFMA R8, R8, R10, R8 ;  /* 0x0000000a0808722b */ /* 0x000fe40000000008 */
[----:B--2---:R-:W-:-:S06]  /*0320*/  DADD R10, R16, 0.5 ;  /* 0x3fe00000100a7429 */ /* 0x004fcc0000000000 */
[----:B------:R-:W-:Y:S02]  /*0330*/  DFMA R14, -R4, R8, 1 ;  /* 0x3ff00000040e742b */ /* 0x000fe40000000108 */
[----:B------:R-:W-:-:S06]  /*0340*/  DADD R10, R10, R10 ;  /* 0x000000000a0a7229 */ /* 0x000fcc000000000a */
[----:B------:R-:W-:Y:S02]  /*0350*/  DFMA R20, R8, R14, R8 ;  /* 0x0000000e0814722b */ /* 0x000fe40000000008 */
[----:B------:R-:W-:Y:S02]  /*0360*/  DADD R8, R2, -1 ;  /* 0xbff0000002087429 */ /* 0x000fe40000000000 */
[----:B------:R-:W-:-:S04]  /*0370*/  FSETP.GEU.AND P1, PT, |R11|, 6.5827683646048100446e-37, PT ;  /* 0x036000000b00780b */ /* 0x000fc80003f2e200 */
[----:B------:R-:W-:Y:S01]  /*0380*/  DMUL R14, R20, R10 ;  /* 0x0000000a140e7228 */ /* 0x000fe20000000000 */
[----:B------:R0:W-:Y:S07]  /*0390*/  STG.E.64 desc[UR4][R12.64], R8 ;  /* 0x000000080c007986 */ /* 0x0001ee000c101b04 */
[----:B------:R-:W-:-:S08]  /*03a0*/  DFMA R18, -R4, R14, R10 ;  /* 0x0000000e0412722b */ /* 0x000fd0000000010a */
[----:B------:R-:W-:-:S10]  /*03b0*/  DFMA R2, R20, R18, R14 ;  /* 0x000000121402722b */ /* 0x000fd4000000000e */
[----:B------:R-:W-:-:S05]  /*03c0*/  FFMA R0, RZ, R5, R3 ;  /* 0x00000005ff007223 */ /* 0x000fca0000000003 */
[----:B------:R-:W-:-:S13]  /*03d0*/  FSETP.GT.AND P0, PT, |R0|, 1.469367938527859385e-39, PT ;  /* 0x001000000000780b */ /* 0x000fda0003f04200 */
[----:B0-----:R-:W-:Y:S05]  /*03e0*/  @P0 BRA P1, `(.L_x_4) ;  /* 0x0000000000180947 */ /* 0x001fea0000800000 */
[----:B------:R-:W-:Y:S01]  /*03f0*/  IMAD.MOV.U32 R12, RZ, RZ, R10 ;  /* 0x000000ffff0c7224 */ /* 0x000fe200078e000a */
[----:B------:R-:W-:Y:S01]  /*0400*/  MOV R13, R11 ;  /* 0x0000000b000d7202 */ /* 0x000fe20000000f00 */
[----:B------:R-:W-:Y:S01]  /*0410*/  IMAD.MOV.U32 R10, RZ, RZ, R4 ;  /* 0x000000ffff0a7224 */ /* 0x000fe200078e0004 */
[----:B------:R-:W-:Y:S01]  /*0420*/  MOV R18, 0x450 ;  /* 0x0000045000127802 */ /* 0x000fe20000000f00 */
[----:B------:R-:W-:-:S07]  /*0430*/  IMAD.MOV.U32 R11, RZ, RZ, R5 ;  /* 0x000000ffff0b7224 */ /* 0x000fce00078e0005 */
[----:B------:R-:W-:Y:S05]  /*0440*/  CALL.REL.NOINC `($__internal_0_$__cuda_sm20_div_rn_f64_full) ;  /* 0x0000000000707944 */ /* 0x000fea0003c00000 */
.L_x_4:
[----:B------:R-:W-:Y:S05]  /*0450*/  BSYNC.RECONVERGENT B0 ;  /* 0x0000000000007941 */ /* 0x000fea0003800200 */
.L_x_3:
[----:B------:R-:W-:Y:S01]  /*0460*/  DADD R2, R2, -1 ;  /* 0xbff0000002027429 */ /* 0x000fe20000000000 */
[----:B------:R-:W0:Y:S01]  /*0470*/  LDC.64 R10, c[0x0][0x390] ;  /* 0x0000e400ff0a7b82 */ /* 0x000e220000000a00 */
[----:B------:R-:W-:Y:S06]  /*0480*/  BSSY.RECONVERGENT B0, `(.L_x_5) ;  /* 0x0000013000007945 */ /* 0x000fec0003800200 */
[----:B------:R-:W-:-:S08]  /*0490*/  DMUL R4, R2, R2 ;  /* 0x0000000202047228 */ /* 0x000fd00000000000 */
[----:B------:R-:W-:-:S08]  /*04a0*/  DFMA R4, R8, R8, R4 ;  /* 0x000000080804722b */ /* 0x000fd00000000004 */
[----:B------:R-:W-:Y:S01]  /*04b0*/  DADD R8, -R4, 1 ;  /* 0x3ff0000004087429 */ /* 0x000fe20000000100 */
[----:B0-----:R-:W-:-:S05]  /*04c0*/  IMAD.WIDE R4, R6, 0x8, R10 ;  /* 0x0000000806047825 */ /* 0x001fca00078e020a */
[----:B------:R0:W-:Y:S04]  /*04d0*/  STG.E.64 desc[UR4][R4.64], R2 ;  /* 0x0000000204007986 */ /* 0x0001e8000c101b04 */
[----:B------:R-:W1:Y:S02]  /*04e0*/  F2F.F32.F64 R9, R8 ;  /* 0x0000000800097310 */ /* 0x000e640000301000 */
[----:B-1----:R-:W-:-:S06]  /*04f0*/  VIADD R0, R9, 0xf3000000 ;  /* 0xf300000009007836 */ /* 0x002fcc0000000000 */
[----:B------:R0:W1:Y:S01]  /*0500*/  MUFU.RSQ R10, R9 ;  /* 0x00000009000a7308 */ /* 0x0000620000001400 */
[----:B------:R-:W-:-:S13]  /*0510*/  ISETP.GT.U32.AND P0, PT, R0, 0x727fffff, PT ;  /* 0x727fffff0000780c */ /* 0x000fda0003f04070 */
[----:B0-----:R-:W-:Y:S05]  /*0520*/  @!P0 BRA `(.L_x_6) ;  /* 0x0000000000108947 */ /* 0x001fea0003800000 */
[----:B------:R-:W-:-:S07]  /*0530*/  MOV R8, 0x550 ;  /* 0x0000055000087802 */ /* 0x000fce0000000f00 */
[----:B-1----:R-:W-:Y:S05]  /*0540*/  CALL.REL.NOINC `($__internal_1_$__cuda_sm20_sqrt_rn_f32_slowpath) ;  /* 0x0000000400a07944 */ /* 0x002fea0003c00000 */
[----:B------:R-:W-:Y:S01]  /*0550*/  IMAD.MOV.U32 R2, RZ, RZ, R0 ;  /* 0x000000ffff027224 */ /* 0x000fe200078e0000 */
[----:B------:R-:W-:Y:S06]  /*0560*/  BRA `(.L_x_7) ;  /* 0x0000000000107947 */ /* 0x000fec0003800000 */
.L_x_6:
[----:B-1----:R-:W-:Y:S01]  /*0570*/  FMUL.FTZ R2, R9, R10 ;  /* 0x0000000a09027220 */ /* 0x002fe20000410000 */
[----:B------:R-:W-:-:S03]  /*0580*/  FMUL.FTZ R0, R10, 0.5 ;  /* 0x3f0000000a007820 */ /* 0x000fc60000410000 */
[----:B------:R-:W-:-:S04]  /*0590*/  FFMA R3, -R2, R2, R9 ;  /* 0x0000000202037223 */ /* 0x000fc80000000109 */
[----:B------:R-:W-:-:S07]  /*05a0*/  FFMA R2, R3, R0, R2 ;  /* 0x0000000003027223 */ /* 0x000fce0000000002 */
.L_x_7:
[----:B------:R-:W-:Y:S05]  /*05b0*/  BSYNC.RECONVERGENT B0 ;  /* 0x0000000000007941 */ /* 0x000fea0003800200 */
.L_x_5:
[----:B------:R-:W0:Y:S01]  /*05c0*/  LDC.64 R4, c[0x0][0x398] ;  /* 0x0000e600ff047b82 */ /* 0x000e220000000a00 */
[----:B------:R-:W1:Y:S01]  /*05d0*/  F2F.F64.F32 R2, R2 ;  /* 0x0000000200027310 */ /* 0x000e620000201800 */
[----:B0-----:R-:W-:-:S05]  /*05e0*/  IMAD.WIDE R6, R6, 0x8, R4 ;  /* 0x0000000806067825 */ /* 0x001fca00078e0204 */
[----:B-1----:R-:W-:Y:S01]  /*05f0*/  STG.E.64 desc[UR4][R6.64], R2 ;  /* 0x0000000206007986 */ /* 0x002fe2000c101b04 */
[----:B------:R-:W-:Y:S05]  /*0600*/  EXIT ;  /* 0x000000000000794d */ /* 0x000fea0003800000 */
        .weak           $__internal_0_$__cuda_sm20_div_rn_f64_full
        .type           $__internal_0_$__cuda_sm20_div_rn_f64_full,@function
        .size           $__internal_0_$__cuda_sm20_div_rn_f64_full,($__internal_1_$__cuda_sm20_sqrt_rn_f32_slowpath - $__internal_0_$__cuda_sm20_div_rn_f64_full)
$__internal_0_$__cuda_sm20_div_rn_f64_full:
[C---:B------:R-:W-:Y:S01]  /*0610*/  FSETP.GEU.AND P0, PT, |R11|.reuse, 1.469367938527859385e-39, PT ;  /* 0x001000000b00780b */ /* 0x040fe20003f0e200 */
[----:B------:R-:W-:Y:S01]  /*0620*/  IMAD.MOV.U32 R20, RZ, RZ, 0x1 ;  /* 0x00000001ff147424 */ /* 0x000fe200078e00ff */
[----:B------:R-:W-:Y:S01]  /*0630*/  LOP3.LUT R2, R11, 0x800fffff, RZ, 0xc0, !PT ;  /* 0x800fffff0b027812 */ /* 0x000fe200078ec0ff */
[----:B------:R-:W-:Y:S01]  /*0640*/  BSSY.RECONVERGENT B1, `(.L_x_8) ;  /* 0x0000054000017945 */ /* 0x000fe20003800200 */
[C---:B------:R-:W-:Y:S02]  /*0650*/  FSETP.GEU.AND P2, PT, |R13|.reuse, 1.469367938527859385e-39, PT ;  /* 0x001000000d00780b */ /* 0x040fe40003f4e200 */
[----:B------:R-:W-:Y:S01]  /*0660*/  LOP3.LUT R3, R2, 0x3ff00000, RZ, 0xfc, !PT ;  /* 0x3ff0000002037812 */ /* 0x000fe200078efcff */
[----:B------:R-:W-:Y:S01]  /*0670*/  IMAD.MOV.U32 R2, RZ, RZ, R10 ;  /* 0x000000ffff027224 */ /* 0x000fe200078e000a */
[----:B------:R-:W-:Y:S02]  /*0680*/  LOP3.LUT R7, R13, 0x7ff00000, RZ, 0xc0, !PT ;  /* 0x7ff000000d077812 */ /* 0x000fe400078ec0ff */
[----:B------:R-:W-:-:S03]  /*0690*/  LOP3.LUT R26, R11, 0x7ff00000, RZ, 0xc0, !PT ;  /* 0x7ff000000b1a7812 */ /* 0x000fc600078ec0ff */
[----:B------:R-:W-:Y:S01]  /*06a0*/  @!P0 DMUL R2, R10, 8.98846567431157953865e+307 ;  /* 0x7fe000000a028828 */ /* 0x000fe20000000000 */
[----:B------:R-:W-:-:S03]  /*06b0*/  ISETP.GE.U32.AND P1, PT, R7, R26, PT ;  /* 0x0000001a0700720c */ /* 0x000fc60003f26070 */
[----:B------:R-:W-:Y:S01]  /*06c0*/  @!P2 LOP3.LUT R0, R11, 0x7ff00000, RZ, 0xc0, !PT ;  /* 0x7ff000000b00a812 */ /* 0x000fe200078ec0ff */
[----:B------:R-:W-:Y:S01]  /*06d0*/  @!P2 IMAD.MOV.U32 R24, RZ, RZ, RZ ;  /* 0x000000ffff18a224 */ /* 0x000fe200078e00ff */
[----:B------:R-:W0:Y:S02]  /*06e0*/  MUFU.RCP64H R21, R3 ;  /* 0x0000000300157308 */ /* 0x000e240000001800 */
[----:B------:R-:W-:Y:S02]  /*06f0*/  @!P2 ISETP.GE.U32.AND P3, PT, R7, R0, PT ;  /* 0x000000000700a20c */ /* 0x000fe40003f66070 */
[----:B------:R-:W-:Y:S02]  /*0700*/  MOV R0, 0x1ca00000 ;  /* 0x1ca0000000007802 */ /* 0x000fe40000000f00 */
[----:B------:R-:W-:Y:S02]  /*0710*/  @!P0 LOP3.LUT R26, R3, 0x7ff00000, RZ, 0xc0, !PT ;  /* 0x7ff00000031a8812 */ /* 0x000fe400078ec0ff */
[----:B------:R-:W-:-:S03]  /*0720*/  @!P2 SEL R17, R0, 0x63400000, !P3 ;  /* 0x634000000011a807 */ /* 0x000fc60005800000 */
[----:B------:R-:W-:Y:S01]  /*0730*/  VIADD R27, R26, 0xffffffff ;  /* 0xffffffff1a1b7836 */ /* 0x000fe20000000000 */
[----:B------:R-:W-:-:S04]  /*0740*/  @!P2 LOP3.LUT R17, R17, 0x80000000, R13, 0xf8, !PT ;  /* 0x800000001111a812 */ /* 0x000fc800078ef80d */
[----:B------:R-:W-:Y:S01]  /*0750*/  @!P2 LOP3.LUT R25, R17, 0x100000, RZ, 0xfc, !PT ;  /* 0x001000001119a812 */ /* 0x000fe200078efcff */
[----:B0-----:R-:W-:Y:S01]  /*0760*/  DFMA R14, R20, -R2, 1 ;  /* 0x3ff00000140e742b */ /* 0x001fe20000000802 */
[----:B------:R-:W-:-:S07]  /*0770*/  IMAD.MOV.U32 R17, RZ, RZ, R7 ;  /* 0x000000ffff117224 */ /* 0x000fce00078e0007 */
[----:B------:R-:W-:-:S08]  /*0780*/  DFMA R14, R14, R14, R14 ;  /* 0x0000000e0e0e722b */ /* 0x000fd0000000000e */
[----:B------:R-:W-:Y:S01]  /*0790*/  DFMA R20, R20, R14, R20 ;  /* 0x0000000e1414722b */ /* 0x000fe20000000014 */
[----:B------:R-:W-:Y:S01]  /*07a0*/  SEL R15, R0, 0x63400000, !P1 ;  /* 0x63400000000f7807 */ /* 0x000fe20004800000 */
[----:B------:R-:W-:-:S03]  /*07b0*/  IMAD.MOV.U32 R14, RZ, RZ, R12 ;  /* 0x000000ffff0e7224 */ /* 0x000fc600078e000c */
[----:B------:R-:W-:-:S03]  /*07c0*/  LOP3.LUT R15, R15, 0x800fffff, R13, 0xf8, !PT ;  /* 0x800fffff0f0f7812 */ /* 0x000fc600078ef80d */
[----:B------:R-:W-:-:S03]  /*07d0*/  DFMA R22, R20, -R2, 1 ;  /* 0x3ff000001416742b */ /* 0x000fc60000000802 */
[----:B------:R-:W-:-:S05]  /*07e0*/  @!P2 DFMA R14, R14, 2, -R24 ;  /* 0x400000000e0ea82b */ /* 0x000fca0000000818 */
[----:B------:R-:W-:-:S05]  /*07f0*/  DFMA R22, R20, R22, R20 ;  /* 0x000000161416722b */ /* 0x000fca0000000014 */
[----:B------:R-:W-:-:S03]  /*0800*/  @!P2 LOP3.LUT R17, R15, 0x7ff00000, RZ, 0xc0, !PT ;  /* 0x7ff000000f11a812 */ /* 0x000fc600078ec0ff */
[----:B------:R-:W-:Y:S02]  /*0810*/  DMUL R20, R22, R14 ;  /* 0x0000000e16147228 */ /* 0x000fe40000000000 */
[----:B------:R-:W-:-:S05]  /*0820*/  VIADD R19, R17, 0xffffffff ;  /* 0xffffffff11137836 */ /* 0x000fca0000000000 */
[----:B------:R-:W-:Y:S01]  /*0830*/  ISETP.GT.U32.AND P0, PT, R19, 0x7feffffe, PT ;  /* 0x7feffffe1300780c */ /* 0x000fe20003f04070 */
[----:B------:R-:W-:-:S03]  /*0840*/  DFMA R24, R20, -R2, R14 ;  /* 0x800000021418722b */ /* 0x000fc6000000000e */
[----:B------:R-:W-:-:S05]  /*0850*/  ISETP.GT.U32.OR P0, PT, R27, 0x7feffffe, P0 ;  /* 0x7feffffe1b00780c */ /* 0x000fca0000704470 */
[----:B------:R-:W-:-:S08]  /*0860*/  DFMA R24, R22, R24, R20 ;  /* 0x000000181618722b */ /* 0x000fd00000000014 */
[----:B------:R-:W-:Y:S05]  /*0870*/  @P0 BRA `(.L_x_9) ;  /* 0x00000000006c0947 */ /* 0x000fea0003800000 */
[----:B------:R-:W-:-:S04]  /*0880*/  LOP3.LUT R20, R11, 0x7ff00000, RZ, 0xc0, !PT ;  /* 0x7ff000000b147812 */ /* 0x000fc800078ec0ff */
[CC--:B------:R-:W-:Y:S02]  /*0890*/  VIADDMNMX R12, R7.reuse, -R20.reuse, 0xb9600000, !PT ;  /* 0xb9600000070c7446 */ /* 0x0c0fe40007800914 */
[----:B------:R-:W-:Y:S02]  /*08a0*/  ISETP.GE.U32.AND P0, PT, R7, R20, PT ;  /* 0x000000140700720c */ /* 0x000fe40003f06070 */
[----:B------:R-:W-:Y:S02]  /*08b0*/  VIMNMX R12, PT, PT, R12, 0x46a00000, PT ;  /* 0x46a000000c0c7848 */ /* 0x000fe40003fe0100 */
[----:B------:R-:W-:-:S04]  /*08c0*/  SEL R7, R0, 0x63400000, !P0 ;  /* 0x6340000000077807 */ /* 0x000fc80004000000 */
[----:B------:R-:W-:Y:S01]  /*08d0*/  IADD3 R0, PT, PT, -R7, R12, RZ ;  /* 0x0000000c07007210 */ /* 0x000fe20007ffe1ff */
[----:B------:R-:W-:-:S04]  /*08e0*/  IMAD.MOV.U32 R12, RZ, RZ, RZ ;  /* 0x000000ffff0c7224 */ /* 0x000fc800078e00ff */
[----:B------:R-:W-:-:S06]  /*08f0*/  VIADD R13, R0, 0x7fe00000 ;  /* 0x7fe00000000d7836 */ /* 0x000fcc0000000000 */
[----:B------:R-:W-:-:S10]  /*0900*/  DMUL R20, R24, R12 ;  /* 0x0000000c18147228 */ /* 0x000fd40000000000 */
[----:B------:R-:W-:-:S13]  /*0910*/  FSETP.GTU.AND P0, PT, |R21|, 1.469367938527859385e-39, PT ;  /* 0x001000001500780b */ /* 0x000fda0003f0c200 */
[----:B------:R-:W-:Y:S05]  /*0920*/  @P0 BRA `(.L_x_10) ;  /* 0x0000000000940947 */ /* 0x000fea0003800000 */
[----:B------:R-:W-:Y:S01]  /*0930*/  DFMA R2, R24, -R2, R14 ;  /* 0x800000021802722b */ /* 0x000fe2000000000e */
[----:B------:R-:W-:-:S09]  /*0940*/  IMAD.MOV.U32 R12, RZ, RZ, RZ ;  /* 0x000000ffff0c7224 */ /* 0x000fd200078e00ff */
[C---:B------:R-:W-:Y:S02]  /*0950*/  FSETP.NEU.AND P0, PT, R3.reuse, RZ, PT ;  /* 0x000000ff0300720b */ /* 0x040fe40003f0d000 */
[----:B------:R-:W-:-:S04]  /*0960*/  LOP3.LUT R11, R3, 0x80000000, R11, 0x48, !PT ;  /* 0x80000000030b7812 */ /* 0x000fc800078e480b */
[----:B------:R-:W-:-:S07]  /*0970*/  LOP3.LUT R13, R11, R13, RZ, 0xfc, !PT ;  /* 0x0000000d0b0d7212 */ /* 0x000fce00078efcff */
[----:B------:R-:W-:Y:S05]  /*0980*/  @!P0 BRA `(.L_x_10) ;  /* 0x00000000007c8947 */ /* 0x000fea0003800000 */
[----:B------:R-:W-:Y:S01]  /*0990*/  IMAD.MOV R3, RZ, RZ, -R0 ;  /* 0x000000ffff037224 */ /* 0x000fe200078e0a00 */
[----:B------:R-:W-:Y:S01]  /*09a0*/  DMUL.RP R12, R24, R12 ;  /* 0x0000000c180c7228 */ /* 0x000fe20000008000 */
[----:B------:R-:W-:-:S06]  /*09b0*/  IMAD.MOV.U32 R2, RZ, RZ, RZ ;  /* 0x000000ffff027224 */ /* 0x000fcc00078e00ff */
[----:B------:R-:W-:-:S03]  /*09c0*/  DFMA R2, R20, -R2, R24 ;  /* 0x800000021402722b */ /* 0x000fc60000000018 */
[----:B------:R-:W-:-:S03]  /*09d0*/  LOP3.LUT R11, R13, R11, RZ, 0x3c, !PT ;  /* 0x0000000b0d0b7212 */ /* 0x000fc600078e3cff */
[----:B------:R-:W-:-:S04]  /*09e0*/  IADD3 R2, PT, PT, -R0, -0x43300000, RZ ;  /* 0xbcd0000000027810 */ /* 0x000fc80007ffe1ff */
[----:B------:R-:W-:-:S04]  /*09f0*/  FSETP.NEU.AND P0, PT, |R3|, R2, PT ;  /* 0x000000020300720b */ /* 0x000fc80003f0d200 */
[----:B------:R-:W-:Y:S02]  /*0a00*/  FSEL R20, R12, R20, !P0 ;  /* 0x000000140c147208 */ /* 0x000fe40004000000 */
[----:B------:R-:W-:Y:S01]  /*0a10*/  FSEL R21, R11, R21, !P0 ;  /* 0x000000150b157208 */ /* 0x000fe20004000000 */
[----:B------:R-:W-:Y:S06]  /*0a20*/  BRA `(.L_x_10) ;  /* 0x0000000000547947 */ /* 0x000fec0003800000 */
.L_x_9:
[----:B------:R-:W-:-:S14]  /*0a30*/  DSETP.NAN.AND P0, PT, R12, R12, PT ;  /* 0x0000000c0c00722a */ /* 0x000fdc0003f08000 */
[----:B------:R-:W-:Y:S05]  /*0a40*/  @P0 BRA `(.L_x_11) ;  /* 0x0000000000440947 */ /* 0x000fea0003800000 */
[----:B------:R-:W-:-:S14]  /*0a50*/  DSETP.NAN.AND P0, PT, R10, R10, PT ;  /* 0x0000000a0a00722a */ /* 0x000fdc0003f08000 */
[----:B------:R-:W-:Y:S05]  /*0a60*/  @P0 BRA `(.L_x_12) ;  /* 0x0000000000300947 */ /* 0x000fea0003800000 */
[----:B------:R-:W-:Y:S01]  /*0a70*/  ISETP.NE.AND P0, PT, R17, R26, PT ;  /* 0x0000001a1100720c */ /* 0x000fe20003f05270 */
[----:B------:R-:W-:Y:S01]  /*0a80*/  IMAD.MOV.U32 R21, RZ, RZ, -0x80000 ;  /* 0xfff80000ff157424 */ /* 0x000fe200078e00ff */
[----:B------:R-:W-:-:S11]  /*0a90*/  MOV R20, 0x0 ;  /* 0x0000000000147802 */ /* 0x000fd60000000f00 */
[----:B------:R-:W-:Y:S05]  /*0aa0*/  @!P0 BRA `(.L_x_10) ;  /* 0x0000000000348947 */ /* 0x000fea0003800000 */
[----:B------:R-:W-:Y:S02]  /*0ab0*/  ISETP.NE.AND P0, PT, R17, 0x7ff00000, PT ;  /* 0x7ff000001100780c */ /* 0x000fe40003f05270 */
[----:B------:R-:W-:Y:S02]  /*0ac0*/  LOP3.LUT R21, R13, 0x80000000, R11, 0x48, !PT ;  /* 0x800000000d157812 */ /* 0x000fe400078e480b */
[----:B------:R-:W-:-:S13]  /*0ad0*/  ISETP.EQ.OR P0, PT, R26, RZ, !P0 ;  /* 0x000000ff1a00720c */ /* 0x000fda0004702670 */
[----:B------:R-:W-:Y:S01]  /*0ae0*/  @P0 LOP3.LUT R0, R21, 0x7ff00000, RZ, 0xfc, !PT ;  /* 0x7ff0000015000812 */ /* 0x000fe200078efcff */
[----:B------:R-:W-:Y:S02]  /*0af0*/  @!P0 IMAD.MOV.U32 R20, RZ, RZ, RZ ;  /* 0x000000ffff148224 */ /* 0x000fe400078e00ff */
[----:B------:R-:W-:Y:S02]  /*0b00*/  @P0 IMAD.MOV.U32 R20, RZ, RZ, RZ ;  /* 0x000000ffff140224 */ /* 0x000fe400078e00ff */
[----:B------:R-:W-:Y:S01]  /*0b10*/  @P0 IMAD.MOV.U32 R21, RZ, RZ, R0 ;  /* 0x000000ffff150224 */ /* 0x000fe200078e0000 */
[----:B------:R-:W-:Y:S06]  /*0b20*/  BRA `(.L_x_10) ;  /* 0x0000000000147947 */ /* 0x000fec0003800000 */
.L_x_12:
[----:B------:R-:W-:Y:S01]  /*0b30*/  LOP3.LUT R21, R11, 0x80000, RZ, 0xfc, !PT ;  /* 0x000800000b157812 */ /* 0x000fe200078efcff */
[----:B------:R-:W-:Y:S01]  /*0b40*/  IMAD.MOV.U32 R20, RZ, RZ, R10 ;  /* 0x000000ffff147224 */ /* 0x000fe200078e000a */
[----:B------:R-:W-:Y:S06]  /*0b50*/  BRA `(.L_x_10) ;  /* 0x0000000000087947 */ /* 0x000fec0003800000 */
.L_x_11:
[----:B------:R-:W-:Y:S02]  /*0b60*/  LOP3.LUT R21, R13, 0x80000, RZ, 0xfc, !PT ;  /* 0x000800000d157812 */ /* 0x000fe400078efcff */
[----:B------:R-:W-:-:S07]  /*0b70*/  MOV R20, R12 ;  /* 0x0000000c00147202 */ /* 0x000fce0000000f00 */
.L_x_10:
[----:B------:R-:W-:Y:S05]  /*0b80*/  BSYNC.RECONVERGENT B1 ;  /* 0x0000000000017941 */ /* 0x000fea0003800200 */
.L_x_8:
[----:B------:R-:W-:Y:S02]  /*0b90*/  IMAD.MOV.U32 R19, RZ, RZ, 0x0 ;  /* 0x00000000ff137424 */ /* 0x000fe400078e00ff */
[----:B------:R-:W-:Y:S02]  /*0ba0*/  IMAD.MOV.U32 R2, RZ, RZ, R20 ;  /* 0x000000ffff027224 */ /* 0x000fe400078e0014 */
[----:B------:R-:W-:Y:S01]  /*0bb0*/  IMAD.MOV.U32 R3, RZ, RZ, R21 ;  /* 0x000000ffff037224 */ /* 0x000fe200078e0015 */
[----:B------:R-:W-:Y:S06]  /*0bc0*/  RET.REL.NODEC R18 `(_Z11make_mugridiiPdS_S_) ;  /* 0xfffffff4120c7950 */ /* 0x000fec0003c3ffff */
        .weak           $__internal_1_$__cuda_sm20_sqrt_rn_f32_slowpath
        .type           $__internal_1_$__cuda_sm20_sqrt_rn_f32_slowpath,@function
        .size           $__internal_1_$__cuda_sm20_sqrt_rn_f32_slowpath,(.L_x_16 - $__internal_1_$__cuda_sm20_sqrt_rn_f32_slowpath)
$__internal_1_$__cuda_sm20_sqrt_rn_f32_slowpath:
[----:B------:R-:W-:-:S13]  /*0bd0*/  LOP3.LUT P0, RZ, R9, 0x7fffffff, RZ, 0xc0, !PT ;  /* 0x7fffffff09ff7812 */ /* 0x000fda000780c0ff */
[----:B------:R-:W-:Y:S01]  /*0be0*/  @!P0 IMAD.MOV.U32 R2, RZ, RZ, R9 ;  /* 0x000000ffff028224 */ /* 0x000fe200078e0009 */
[----:B------:R-:W-:Y:S06]  /*0bf0*/  @!P0 BRA `(.L_x_13) ;  /* 0x0000000000448947 */ /* 0x000fec0003800000 */
[----:B------:R-:W-:Y:S01]  /*0c00*/  FSETP.GEU.FTZ.AND P0, PT, R9, RZ, PT ;  /* 0x000000ff0900720b */ /* 0x000fe20003f1e000 */
[----:B------:R-:W-:-:S12]  /*0c10*/  IMAD.MOV.U32 R0, RZ, RZ, R9 ;  /* 0x000000ffff007224 */ /* 0x000fd800078e0009 */
[----:B------:R-:W-:Y:S01]  /*0c20*/  @!P0 MOV R2, 0x7fffffff ;  /* 0x7fffffff00028802 */ /* 0x000fe20000000f00 */
[----:B------:R-:W-:Y:S06]  /*0c30*/  @!P0 BRA `(.L_x_13) ;  /* 0x0000000000348947 */ /* 0x000fec0003800000 */
[----:B------:R-:W-:-:S13]  /*0c40*/  FSETP.GTU.FTZ.AND P0, PT, |R0|, +INF , PT ;  /* 0x7f8000000000780b */ /* 0x000fda0003f1c200 */
[----:B------:R-:W-:Y:S01]  /*0c50*/  @P0 FADD.FTZ R2, R0, 1 ;  /* 0x3f80000000020421 */ /* 0x000fe20000010000 */
[----:B------:R-:W-:Y:S06]  /*0c60*/  @P0 BRA `(.L_x_13) ;  /* 0x0000000000280947 */ /* 0x000fec0003800000 */
[----:B------:R-:W-:-:S13]  /*0c70*/  FSETP.NEU.FTZ.AND P0, PT, |R0|, +INF , PT ;  /* 0x7f8000000000780b */ /* 0x000fda0003f1d200 */
[----:B------:R-:W-:-:S04]  /*0c80*/  @P0 FFMA R3, R0, 1.84467440737095516160e+19, RZ ;  /* 0x5f80000000030823 */ /* 0x000fc800000000ff */
[----:B------:R-:W0:Y:S02]  /*0c90*/  @P0 MUFU.RSQ R2, R3 ;  /* 0x0000000300020308 */ /* 0x000e240000001400 */
[----:B0-----:R-:W-:Y:S01]  /*0ca0*/  @P0 FMUL.FTZ R4, R3, R2 ;  /* 0x0000000203040220 */ /* 0x001fe20000410000 */
[----:B------:R-:W-:Y:S01]  /*0cb0*/  @P0 FMUL.FTZ R7, R2, 0.5 ;  /* 0x3f00000002070820 */ /* 0x000fe20000410000 */
[----:B------:R-:W-:Y:S02]  /*0cc0*/  @!P0 IMAD.MOV.U32 R2, RZ, RZ, R0 ;  /* 0x000000ffff028224 */ /* 0x000fe400078e0000 */
[----:B------:R-:W-:-:S04]  /*0cd0*/  @P0 FADD.FTZ R5, -R4, -RZ ;  /* 0x800000ff04050221 */ /* 0x000fc80000010100 */
[----:B------:R-:W-:-:S04]  /*0ce0*/  @P0 FFMA R5, R4, R5, R3 ;  /* 0x0000000504050223 */ /* 0x000fc80000000003 */
[----:B------:R-:W-:-:S04]  /*0cf0*/  @P0 FFMA R5, R5, R7, R4 ;  /* 0x0000000705050223 */ /* 0x000fc80000000004 */
[----:B------:R-:W-:-:S07]  /*0d00*/  @P0 FMUL.FTZ R2, R5, 2.3283064365386962891e-10 ;  /* 0x2f80000005020820 */ /* 0x000fce0000410000 */
.L_x_13:
[----:B------:R-:W-:Y:S02]  /*0d10*/  IMAD.MOV.U32 R0, RZ, RZ, R2 ;  /* 0x000000ffff007224 */ /* 0x000fe400078e0002 */
[----:B------:R-:W-:Y:S02]  /*0d20*/  IMAD.MOV.U32 R2, RZ, RZ, R8 ;  /* 0x000000ffff027224 */ /* 0x000fe400078e0008 */
[----:B------:R-:W-:-:S04]  /*0d30*/  IMAD.MOV.U32 R3, RZ, RZ, 0x0 ;  /* 0x00000000ff037424 */ /* 0x000fc800078e00ff */
[----:B------:R-:W-:Y:S05]  /*0d40*/  RET.REL.NODEC R2 `(_Z11make_mugridiiPdS_S_) ;  /* 0xfffffff002ac7950 */ /* 0x000fea0003c3ffff */
.L_x_14:
        /* <DEDUP_REMOVED lines=11> */
.L_x_16:


//--------------------- .nv.shared.reserved.0     --------------------------
	.section	.nv.shared.reserved.0,"aw",@nobits
	.weak		__nv_reservedSMEM_offset_0_alias
	.size		__nv_reservedSMEM_offset_0_alias, 0, 64
	.other		__nv_reservedSMEM_offset_0_alias,@"STO_CUDA_RESERVED_SHARED STV_DEFAULT"
__nv_reservedSMEM_offset_0_alias:
	.zero		0
	.zero		64


//--------------------- .nv.constant0._Z20populate_flux_pointsPKdS0_idddddddS0_S0_S0_iPd --------------------------
	.section	.nv.constant0._Z20populate_flux_pointsPKdS0_idddddddS0_S0_S0_iPd,"a",@progbits
	.sectionflags	@""
	.align	4
.nv.constant0._Z20populate_flux_pointsPKdS0_idddddddS0_S0_S0_iPd:
	.zero		1016


//--------------------- .nv.constant0._Z11make_mugridiiPdS_S_ --------------------------
	.section	.nv.constant0._Z11make_mugridiiPdS_S_,"a",@progbits
	.sectionflags	@""
	.align	4
.nv.constant0._Z11make_mugridiiPdS_S_:
	.zero		928


//--------------------- SYMBOLS --------------------------

	.type		.nv.reservedSmem.offset0,@object
	.size		.nv.reservedSmem.offset0,0x4
